//
// Generated by NVIDIA NVVM Compiler
//
// Compiler Build ID: CL-36424714
// Cuda compilation tools, release 13.0, V13.0.88
// Based on NVVM 20.0.0
//

.version 9.0
.target sm_100
.address_size 64

	// .globl	_Z6fnKernPfS_S_

.visible .entry _Z6fnKernPfS_S_(
	.param .u64 .ptr .align 1 _Z6fnKernPfS_S__param_0,
	.param .u64 .ptr .align 1 _Z6fnKernPfS_S__param_1,
	.param .u64 .ptr .align 1 _Z6fnKernPfS_S__param_2
)
{
	.reg .b32 	%r<2>;
	.reg .b32 	%f<4>;
	.reg .b64 	%rd<11>;

	ld.param.u64 	%rd1, [_Z6fnKernPfS_S__param_0];
	ld.param.u64 	%rd2, [_Z6fnKernPfS_S__param_1];
	ld.param.u64 	%rd3, [_Z6fnKernPfS_S__param_2];
	cvta.to.global.u64 	%rd4, %rd3;
	cvta.to.global.u64 	%rd5, %rd2;
	cvta.to.global.u64 	%rd6, %rd1;
	mov.u32 	%r1, %tid.x;
	mul.wide.u32 	%rd7, %r1, 4;
	add.s64 	%rd8, %rd6, %rd7;
	ld.global.f32 	%f1, [%rd8];
	add.s64 	%rd9, %rd5, %rd7;
	ld.global.f32 	%f2, [%rd9];
	add.f32 	%f3, %f1, %f2;
	add.s64 	%rd10, %rd4, %rd7;
	st.global.f32 	[%rd10], %f3;
	ret;

}


// ===== COMPILED SASS (sm_100) =====

	.target	sm_100

	.elftype	@"ET_EXEC"


//--------------------- .note.nv.tkinfo           --------------------------
	.section	.note.nv.tkinfo,"",@"SHT_NOTE"
	.sectionflags	@"SHF_NOTE_NV_TKINFO"
	.tkinfo
        /*0018*/ 	.word	0x00000002
        /*0030*/ 	.string	""
        /*0030*/ 	.string	"ptxas"
        /*0030*/ 	.string	"Cuda compilation tools, release 13.0, V13.0.88"
        /*0030*/ 	.string	"Build cuda_13.0.r13.0/compiler.36424714_0"
        /*0030*/ 	.string	"-arch sm_100 -m 64 "



//--------------------- .note.nv.cuinfo           --------------------------
	.section	.note.nv.cuinfo,"",@"SHT_NOTE"
	.sectionflags	@"SHF_NOTE_NV_CUINFO"
        /*0018*/ 	.short	0x0002
        /*001a*/ 	.short	0x0064
        /*001c*/ 	.short	0x0082
	.zero		2


//--------------------- .nv.info                  --------------------------
	.section	.nv.info,"",@"SHT_CUDA_INFO"
	.align	4


	//----- nvinfo : EIATTR_REGCOUNT
	.align		4
        /*0000*/ 	.byte	0x04, 0x2f
        /*0002*/ 	.short	(.L_1 - .L_0)
	.align		4
.L_0:
        /*0004*/ 	.word	index@(_Z6fnKernPfS_S_)
        /*0008*/ 	.word	0x0000000c


	//----- nvinfo : EIATTR_FRAME_SIZE
	.align		4
.L_1:
        /*000c*/ 	.byte	0x04, 0x11
        /*000e*/ 	.short	(.L_3 - .L_2)
	.align		4
.L_2:
        /*0010*/ 	.word	index@(_Z6fnKernPfS_S_)
        /*0014*/ 	.word	0x00000000


	//----- nvinfo : EIATTR_MIN_STACK_SIZE
	.align		4
.L_3:
        /*0018*/ 	.byte	0x04, 0x12
        /*001a*/ 	.short	(.L_5 - .L_4)
	.align		4
.L_4:
        /*001c*/ 	.word	index@(_Z6fnKernPfS_S_)
        /*0020*/ 	.word	0x00000000
.L_5:


//--------------------- .nv.compat                --------------------------
	.section	.nv.compat,"",@"SHT_CUDA_COMPAT_INFO"
	.align	4
        /*0000*/ 	.byte	0x02, 0x09, 0x00, 0x00, 0x02, 0x02, 0x01, 0x00, 0x02, 0x05, 0x05, 0x00, 0x03, 0x07, 0x01, 0x01
        /*0010*/ 	.byte	0x02, 0x03, 0x00, 0x00, 0x02, 0x06, 0x01, 0x00, 0x04, 0x0b, 0x08, 0x00, 0x09, 0x00, 0x00, 0x00
        /*0020*/ 	.byte	0x00, 0x00, 0x00, 0x00


//--------------------- .nv.info._Z6fnKernPfS_S_  --------------------------
	.section	.nv.info._Z6fnKernPfS_S_,"",@"SHT_CUDA_INFO"
	.sectionflags	@""
	.align	4


	//----- nvinfo : EIATTR_CUDA_API_VERSION
	.align		4
        /*0000*/ 	.byte	0x04, 0x37
        /*0002*/ 	.short	(.L_7 - .L_6)
.L_6:
        /*0004*/ 	.word	0x00000082


	//----- nvinfo : EIATTR_KPARAM_INFO
	.align		4
.L_7:
        /*0008*/ 	.byte	0x04, 0x17
        /*000a*/ 	.short	(.L_9 - .L_8)
.L_8:
        /*000c*/ 	.word	0x00000000
        /*0010*/ 	.short	0x0002
        /*0012*/ 	.short	0x0010
        /*0014*/ 	.byte	0x00, 0xf5, 0x21, 0x00


	//----- nvinfo : EIATTR_KPARAM_INFO
	.align		4
.L_9:
        /*0018*/ 	.byte	0x04, 0x17
        /*001a*/ 	.short	(.L_11 - .L_10)
.L_10:
        /*001c*/ 	.word	0x00000000
        /*0020*/ 	.short	0x0001
        /*0022*/ 	.short	0x0008
        /*0024*/ 	.byte	0x00, 0xf5, 0x21, 0x00


	//----- nvinfo : EIATTR_KPARAM_INFO
	.align		4
.L_11:
        /*0028*/ 	.byte	0x04, 0x17
        /*002a*/ 	.short	(.L_13 - .L_12)
.L_12:
        /*002c*/ 	.word	0x00000000
        /*0030*/ 	.short	0x0000
        /*0032*/ 	.short	0x0000
        /*0034*/ 	.byte	0x00, 0xf5, 0x21, 0x00


	//----- nvinfo : EIATTR_SPARSE_MMA_MASK
	.align		4
.L_13:
        /*0038*/ 	.byte	0x03, 0x50
        /*003a*/ 	.short	0x0000


	//----- nvinfo : EIATTR_MAXREG_COUNT
	.align		4
        /*003c*/ 	.byte	0x03, 0x1b
        /*003e*/ 	.short	0x00ff


	//----- nvinfo : EIATTR_MERCURY_ISA_VERSION
	.align		4
        /*0040*/ 	.byte	0x03, 0x5f
        /*0042*/ 	.short	0x0101


	//----- nvinfo : EIATTR_VRC_CTA_INIT_COUNT
	.align		4
        /*0044*/ 	.byte	0x02, 0x4a
	.zero		1
	.zero		1


	//----- nvinfo : EIATTR_EXIT_INSTR_OFFSETS
	.align		4
        /*0048*/ 	.byte	0x04, 0x1c
        /*004a*/ 	.short	(.L_15 - .L_14)


	//   ....[0]....
.L_14:
        /*004c*/ 	.word	0x000000d0


	//----- nvinfo : EIATTR_CBANK_PARAM_SIZE
	.align		4
.L_15:
        /*0050*/ 	.byte	0x03, 0x19
        /*0052*/ 	.short	0x0018


	//----- nvinfo : EIATTR_PARAM_CBANK
	.align		4
        /*0054*/ 	.byte	0x04, 0x0a
        /*0056*/ 	.short	(.L_17 - .L_16)
	.align		4
.L_16:
        /*0058*/ 	.word	index@(.nv.constant0._Z6fnKernPfS_S_)
        /*005c*/ 	.short	0x0380
        /*005e*/ 	.short	0x0018


	//----- nvinfo : EIATTR_SW_WAR
	.align		4
.L_17:
        /*0060*/ 	.byte	0x04, 0x36
        /*0062*/ 	.short	(.L_19 - .L_18)
.L_18:
        /*0064*/ 	.word	0x00000008
.L_19:


//--------------------- .nv.callgraph             --------------------------
	.section	.nv.callgraph,"",@"SHT_CUDA_CALLGRAPH"
	.align	4
	.sectionentsize	8
	.align		4
        /*0000*/ 	.word	0x00000000
	.align		4
        /*0004*/ 	.word	0xffffffff
	.align		4
        /*0008*/ 	.word	0x00000000
	.align		4
        /*000c*/ 	.word	0xfffffffe
	.align		4
        /*0010*/ 	.word	0x00000000
	.align		4
        /*0014*/ 	.word	0xfffffffd
	.align		4
        /*0018*/ 	.word	0x00000000
	.align		4
        /*001c*/ 	.word	0xfffffffc


//--------------------- .text._Z6fnKernPfS_S_     --------------------------
	.section	.text._Z6fnKernPfS_S_,"ax",@progbits
	.align	128
        .global         _Z6fnKernPfS_S_
        .type           _Z6fnKernPfS_S_,@function
        .size           _Z6fnKernPfS_S_,(.L_x_1 - _Z6fnKernPfS_S_)
        .other          _Z6fnKernPfS_S_,@"STO_CUDA_ENTRY STV_DEFAULT"
_Z6fnKernPfS_S_:
.text._Z6fnKernPfS_S_:
[----:B------:R-:W-:Y:S01]  /*0000*/  LDC R1, c[0x0][0x37c] ;  /* 0x0000df00ff017b82 */ /* 0x000fe20000000800 */
[----:B------:R-:W0:Y:S07]  /*0010*/  S2R R9, SR_TID.X ;  /* 0x0000000000097919 */ /* 0x000e2e0000002100 */
[----:B------:R-:W0:Y:S01]  /*0020*/  LDC.64 R2, c[0x0][0x380] ;  /* 0x0000e000ff027b82 */ /* 0x000e220000000a00 */
[----:B------:R-:W1:Y:S07]  /*0030*/  LDCU.64 UR4, c[0x0][0x358] ;  /* 0x00006b00ff0477ac */ /* 0x000e6e0008000a00 */
[----:B------:R-:W2:Y:S08]  /*0040*/  LDC.64 R4, c[0x0][0x388] ;  /* 0x0000e200ff047b82 */ /* 0x000eb00000000a00 */
[----:B------:R-:W3:Y:S01]  /*0050*/  LDC.64 R6, c[0x0][0x390] ;  /* 0x0000e400ff067b82 */ /* 0x000ee20000000a00 */
[----:B0-----:R-:W-:-:S04]  /*0060*/  IMAD.WIDE.U32 R2, R9, 0x4, R2 ;  /* 0x0000000409027825 */ /* 0x001fc800078e0002 */
[C---:B--2---:R-:W-:Y:S02]  /*0070*/  IMAD.WIDE.U32 R4, R9.reuse, 0x4, R4 ;  /* 0x0000000409047825 */ /* 0x044fe400078e0004 */
[----:B-1----:R-:W2:Y:S04]  /*0080*/  LDG.E R2, desc[UR4][R2.64] ;  /* 0x0000000402027981 */ /* 0x002ea8000c1e1900 */
[----:B------:R-:W2:Y:S01]  /*0090*/  LDG.E R5, desc[UR4][R4.64] ;  /* 0x0000000404057981 */ /* 0x000ea2000c1e1900 */
[----:B---3--:R-:W-:-:S04]  /*00a0*/  IMAD.WIDE.U32 R6, R9, 0x4, R6 ;  /* 0x0000000409067825 */ /* 0x008fc800078e0006 */
[----:B--2---:R-:W-:-:S05]  /*00b0*/  FADD R9, R2, R5 ;  /* 0x0000000502097221 */ /* 0x004fca0000000000 */
[----:B------:R-:W-:Y:S01]  /*00c0*/  STG.E desc[UR4][R6.64], R9 ;  /* 0x0000000906007986 */ /* 0x000fe2000c101904 */
[----:B------:R-:W-:Y:S05]  /*00d0*/  EXIT ;  /* 0x000000000000794d */ /* 0x000fea0003800000 */
.L_x_0:
[----:B------:R-:W-:-:S00]  /*00e0*/  BRA `(.L_x_0) ;  /* 0xfffffffc00fc7947 */ /* 0x000fc0000383ffff */
[----:B------:R-:W-:-:S00]  /*00f0*/  NOP ;  /* 0x0000000000007918 */ /* 0x000fc00000000000 */
        /* <DEDUP_REMOVED lines=8> */
.L_x_1:


//--------------------- .nv.shared.reserved.0     --------------------------
	.section	.nv.shared.reserved.0,"aw",@nobits
	.weak		__nv_reservedSMEM_offset_0_alias
	.size		__nv_reservedSMEM_offset_0_alias, 0, 64
	.other		__nv_reservedSMEM_offset_0_alias,@"STO_CUDA_RESERVED_SHARED STV_DEFAULT"
__nv_reservedSMEM_offset_0_alias:
	.zero		0
	.zero		64


//--------------------- .nv.constant0._Z6fnKernPfS_S_ --------------------------
	.section	.nv.constant0._Z6fnKernPfS_S_,"a",@progbits
	.sectionflags	@""
	.align	4
.nv.constant0._Z6fnKernPfS_S_:
	.zero		920


//--------------------- SYMBOLS --------------------------

	.type		.nv.reservedSmem.offset0,@object
	.size		.nv.reservedSmem.offset0,0x4
